	.headerflags	@"EF_CUDA_TEXMODE_UNIFIED EF_CUDA_64BIT_ADDRESS EF_CUDA_ACCELERATORS EF_CUDA_SM90 EF_CUDA_VIRTUAL_SM(EF_CUDA_SM90)"
	.elftype	@"ET_EXEC"


//--------------------- .nv.info                  --------------------------
	.section	.nv.info,"",@"SHT_CUDA_INFO"
	.align	4


	//----- nvinfo : EIATTR_REGCOUNT
	.align		4
        /*0000*/ 	.byte	0x04, 0x2f
        /*0002*/ 	.short	(.L_1 - .L_0)
	.align		4
.L_0:
        /*0004*/ 	.word	index@(triton_poi_fused_clone_0)
        /*0008*/ 	.word	0x0000000c


	//----- nvinfo : EIATTR_MIN_STACK_SIZE
	.align		4
.L_1:
        /*000c*/ 	.byte	0x04, 0x12
        /*000e*/ 	.short	(.L_3 - .L_2)
	.align		4
.L_2:
        /*0010*/ 	.word	index@(triton_poi_fused_clone_0)
        /*0014*/ 	.word	0x00000000


	//----- nvinfo : EIATTR_FRAME_SIZE
	.align		4
.L_3:
        /*0018*/ 	.byte	0x04, 0x11
        /*001a*/ 	.short	(.L_5 - .L_4)
	.align		4
.L_4:
        /*001c*/ 	.word	index@(triton_poi_fused_clone_0)
        /*0020*/ 	.word	0x00000000


	//----- nvinfo : EIATTR_MIN_STACK_SIZE
	.align		4
.L_5:
        /*0024*/ 	.byte	0x04, 0x12
        /*0026*/ 	.short	(.L_7 - .L_6)
	.align		4
.L_6:
        /*0028*/ 	.word	index@(triton_poi_fused_clone_0)
        /*002c*/ 	.word	0x00000000
.L_7:


//--------------------- .nv.info.triton_poi_fused_clone_0 --------------------------
	.section	.nv.info.triton_poi_fused_clone_0,"",@"SHT_CUDA_INFO"
	.sectionflags	@""
	.align	4


	//----- nvinfo : EIATTR_CUDA_API_VERSION
	.align		4
        /*0000*/ 	.byte	0x04, 0x37
        /*0002*/ 	.short	(.L_9 - .L_8)
.L_8:
        /*0004*/ 	.word	0x0000007c


	//----- nvinfo : EIATTR_KPARAM_INFO
	.align		4
.L_9:
        /*0008*/ 	.byte	0x04, 0x17
        /*000a*/ 	.short	(.L_11 - .L_10)
.L_10:
        /*000c*/ 	.word	0x00000000
        /*0010*/ 	.short	0x0002
        /*0012*/ 	.short	0x0010
        /*0014*/ 	.byte	0x00, 0xf0, 0x11, 0x00


	//----- nvinfo : EIATTR_KPARAM_INFO
	.align		4
.L_11:
        /*0018*/ 	.byte	0x04, 0x17
        /*001a*/ 	.short	(.L_13 - .L_12)
.L_12:
        /*001c*/ 	.word	0x00000000
        /*0020*/ 	.short	0x0001
        /*0022*/ 	.short	0x0008
        /*0024*/ 	.byte	0x00, 0xf4, 0x21, 0x00


	//----- nvinfo : EIATTR_KPARAM_INFO
	.align		4
.L_13:
        /*0028*/ 	.byte	0x04, 0x17
        /*002a*/ 	.short	(.L_15 - .L_14)
.L_14:
        /*002c*/ 	.word	0x00000000
        /*0030*/ 	.short	0x0000
        /*0032*/ 	.short	0x0000
        /*0034*/ 	.byte	0x00, 0xf4, 0x21, 0x00


	//----- nvinfo : EIATTR_SPARSE_MMA_MASK
	.align		4
.L_15:
        /*0038*/ 	.byte	0x03, 0x50
        /*003a*/ 	.short	0x0000


	//----- nvinfo : EIATTR_MAXREG_COUNT
	.align		4
        /*003c*/ 	.byte	0x03, 0x1b
        /*003e*/ 	.short	0x00ff


	//----- nvinfo : EIATTR_EXIT_INSTR_OFFSETS
	.align		4
        /*0040*/ 	.byte	0x04, 0x1c
        /*0042*/ 	.short	(.L_17 - .L_16)


	//   ....[0]....
.L_16:
        /*0044*/ 	.word	0x00000150


	//   ....[1]....
        /*0048*/ 	.word	0x00000170


	//----- nvinfo : EIATTR_REQNTID
	.align		4
.L_17:
        /*004c*/ 	.byte	0x04, 0x10
        /*004e*/ 	.short	(.L_19 - .L_18)
.L_18:
        /*0050*/ 	.word	0x00000080
        /*0054*/ 	.word	0x00000001
        /*0058*/ 	.word	0x00000001


	//----- nvinfo : EIATTR_CRS_STACK_SIZE
	.align		4
.L_19:
        /*005c*/ 	.byte	0x04, 0x1e
        /*005e*/ 	.short	(.L_21 - .L_20)
.L_20:
        /*0060*/ 	.word	0x00000000


	//----- nvinfo : EIATTR_CBANK_PARAM_SIZE
	.align		4
.L_21:
        /*0064*/ 	.byte	0x03, 0x19
        /*0066*/ 	.short	0x0014


	//----- nvinfo : EIATTR_PARAM_CBANK
	.align		4
        /*0068*/ 	.byte	0x04, 0x0a
        /*006a*/ 	.short	(.L_23 - .L_22)
	.align		4
.L_22:
        /*006c*/ 	.word	index@(.nv.constant0.triton_poi_fused_clone_0)
        /*0070*/ 	.short	0x0210
        /*0072*/ 	.short	0x0014


	//----- nvinfo : EIATTR_SW_WAR
	.align		4
.L_23:
        /*0074*/ 	.byte	0x04, 0x36
        /*0076*/ 	.short	(.L_25 - .L_24)
.L_24:
        /*0078*/ 	.word	0x00000008
.L_25:


//--------------------- .nv.callgraph             --------------------------
	.section	.nv.callgraph,"",@"SHT_CUDA_CALLGRAPH"
	.align	4
	.sectionentsize	8
	.align		4
        /*0000*/ 	.word	0x00000000
	.align		4
        /*0004*/ 	.word	0xffffffff
	.align		4
        /*0008*/ 	.word	0x00000000
	.align		4
        /*000c*/ 	.word	0xfffffffe
	.align		4
        /*0010*/ 	.word	0x00000000
	.align		4
        /*0014*/ 	.word	0xfffffffd
	.align		4
        /*0018*/ 	.word	0x00000000
	.align		4
        /*001c*/ 	.word	0xfffffffc


//--------------------- .text.triton_poi_fused_clone_0 --------------------------
	.section	.text.triton_poi_fused_clone_0,"ax",@progbits
	.align	128
        .global         triton_poi_fused_clone_0
        .type           triton_poi_fused_clone_0,@function
        .size           triton_poi_fused_clone_0,(.L_x_3 - triton_poi_fused_clone_0)
        .other          triton_poi_fused_clone_0,@"STO_CUDA_ENTRY STV_DEFAULT"
triton_poi_fused_clone_0:
.text.triton_poi_fused_clone_0:
[----:B------:R-:W0:Y:S02]  /*0000*/  LDC R1, c[0x0][0x28] ;  /* 0x00000a00ff017b82 */ /* 0x000e240000000800 */
[----:B------:R-:W1:Y:S01]  /*0010*/  S2R R0, SR_TID.X ;  /* 0x0000000000007919 */ /* 0x000e620000002100 */
[----:B------:R-:W2:Y:S01]  /*0020*/  LDC.64 R4, c[0x0][0x218] ;  /* 0x00008600ff047b82 */ /* 0x000ea20000000a00 */
[----:B------:R-:W-:Y:S01]  /*0030*/  ULDC.64 UR4, c[0x0][0x208] ;  /* 0x0000820000047ab9 */ /* 0x000fe20000000a00 */
[----:B------:R-:W-:Y:S01]  /*0040*/  BSSY B0, `(.L_x_0) ;  /* 0x0000010000007945 */ /* 0x000fe20003800000 */
[----:B------:R-:W3:Y:S05]  /*0050*/  S2R R7, SR_CTAID.X ;  /* 0x0000000000077919 */ /* 0x000eea0000002500 */
[----:B------:R-:W4:Y:S01]  /*0060*/  LDC.64 R2, c[0x0][0x210] ;  /* 0x00008400ff027b82 */ /* 0x000f220000000a00 */
[----:B-1----:R-:W-:-:S02]  /*0070*/  LOP3.LUT R0, R0, 0x7f, RZ, 0xc0, !PT ;  /* 0x0000007f00007812 */ /* 0x002fc400078ec0ff */
[----:B---3--:R-:W-:-:S03]  /*0080*/  SHF.R.S32.HI R6, RZ, 0x18, R7 ;  /* 0x00000018ff067819 */ /* 0x008fc60000011407 */
[----:B------:R-:W-:Y:S01]  /*0090*/  IMAD R7, R7, 0x80, R0 ;  /* 0x0000008007077824 */ /* 0x000fe200078e0200 */
[----:B------:R-:W-:-:S03]  /*00a0*/  SGXT R0, R6, 0x1 ;  /* 0x000000010600781a */ /* 0x000fc60000000200 */
[C---:B--2---:R-:W-:Y:S01]  /*00b0*/  IMAD.WIDE R4, R7.reuse, 0x4, R4 ;  /* 0x0000000407047825 */ /* 0x044fe200078e0204 */
[----:B------:R-:W-:Y:S02]  /*00c0*/  ISETP.GE.AND P0, PT, R7, 0x100, PT ;  /* 0x000001000700780c */ /* 0x000fe40003f06270 */
[----:B------:R-:W-:-:S04]  /*00d0*/  LEA.HI R0, R0, R7, RZ, 0x6 ;  /* 0x0000000700007211 */ /* 0x000fc800078f30ff */
[----:B------:R-:W-:-:S05]  /*00e0*/  LOP3.LUT R0, R0, 0xffffffc0, RZ, 0xc0, !PT ;  /* 0xffffffc000007812 */ /* 0x000fca00078ec0ff */
[----:B------:R-:W-:Y:S02]  /*00f0*/  IMAD.IADD R9, R7, 0x1, -R0 ;  /* 0x0000000107097824 */ /* 0x000fe400078e0a00 */
[----:B------:R-:W-:Y:S02]  /*0100*/  IMAD.MOV.U32 R7, RZ, RZ, RZ ;  /* 0x000000ffff077224 */ /* 0x000fe400078e00ff */
[----:B----4-:R-:W-:Y:S01]  /*0110*/  IMAD.WIDE R2, R9, 0x4, R2 ;  /* 0x0000000409027825 */ /* 0x010fe200078e0202 */
[----:B------:R-:W-:Y:S06]  /*0120*/  @P0 BRA `(.L_x_1) ;  /* 0x0000000000040947 */ /* 0x000fec0003800000 */
[----:B------:R1:W5:Y:S02]  /*0130*/  LDG.E.EL R7, desc[UR4][R2.64] ;  /* 0x0000000402077981 */ /* 0x000364000c2e1900 */
.L_x_1:
[----:B------:R-:W-:Y:S05]  /*0140*/  BSYNC B0 ;  /* 0x0000000000007941 */ /* 0x000fea0003800000 */
.L_x_0:
[----:B------:R-:W-:Y:S05]  /*0150*/  @P0 EXIT ;  /* 0x000000000000094d */ /* 0x000fea0003800000 */
[----:B-----5:R-:W-:Y:S01]  /*0160*/  STG.E desc[UR4][R4.64], R7 ;  /* 0x0000000704007986 */ /* 0x020fe2000c101904 */
[----:B------:R-:W-:Y:S05]  /*0170*/  EXIT ;  /* 0x000000000000794d */ /* 0x000fea0003800000 */
.L_x_2:
[----:B------:R-:W-:-:S00]  /*0180*/  BRA `(.L_x_2) ;  /* 0xfffffffc00fc7947 */ /* 0x000fc0000383ffff */
[----:B------:R-:W-:-:S00]  /*0190*/  NOP ;  /* 0x0000000000007918 */ /* 0x000fc00000000000 */
        /* <DEDUP_REMOVED lines=14> */
.L_x_3:


//--------------------- .nv.constant0.triton_poi_fused_clone_0 --------------------------
	.section	.nv.constant0.triton_poi_fused_clone_0,"a",@progbits
	.sectionflags	@""
	.align	4
.nv.constant0.triton_poi_fused_clone_0:
	.zero		548
